//
// Generated by NVIDIA NVVM Compiler
//
// Compiler Build ID: CL-36424714
// Cuda compilation tools, release 13.0, V13.0.88
// Based on NVVM 20.0.0
//

.version 9.0
.target sm_100
.address_size 64

	// .globl	_Z13dataflow_stepPKiS0_PKyS2_S2_PyiiPi

.visible .entry _Z13dataflow_stepPKiS0_PKyS2_S2_PyiiPi(
	.param .u64 .ptr .align 1 _Z13dataflow_stepPKiS0_PKyS2_S2_PyiiPi_param_0,
	.param .u64 .ptr .align 1 _Z13dataflow_stepPKiS0_PKyS2_S2_PyiiPi_param_1,
	.param .u64 .ptr .align 1 _Z13dataflow_stepPKiS0_PKyS2_S2_PyiiPi_param_2,
	.param .u64 .ptr .align 1 _Z13dataflow_stepPKiS0_PKyS2_S2_PyiiPi_param_3,
	.param .u64 .ptr .align 1 _Z13dataflow_stepPKiS0_PKyS2_S2_PyiiPi_param_4,
	.param .u64 .ptr .align 1 _Z13dataflow_stepPKiS0_PKyS2_S2_PyiiPi_param_5,
	.param .u32 _Z13dataflow_stepPKiS0_PKyS2_S2_PyiiPi_param_6,
	.param .u32 _Z13dataflow_stepPKiS0_PKyS2_S2_PyiiPi_param_7,
	.param .u64 .ptr .align 1 _Z13dataflow_stepPKiS0_PKyS2_S2_PyiiPi_param_8
)
{
	.reg .pred 	%p<15>;
	.reg .b32 	%r<58>;
	.reg .b64 	%rd<162>;

	ld.param.u64 	%rd22, [_Z13dataflow_stepPKiS0_PKyS2_S2_PyiiPi_param_0];
	ld.param.u64 	%rd27, [_Z13dataflow_stepPKiS0_PKyS2_S2_PyiiPi_param_1];
	ld.param.u64 	%rd23, [_Z13dataflow_stepPKiS0_PKyS2_S2_PyiiPi_param_2];
	ld.param.u64 	%rd24, [_Z13dataflow_stepPKiS0_PKyS2_S2_PyiiPi_param_3];
	ld.param.u64 	%rd28, [_Z13dataflow_stepPKiS0_PKyS2_S2_PyiiPi_param_4];
	ld.param.u64 	%rd25, [_Z13dataflow_stepPKiS0_PKyS2_S2_PyiiPi_param_5];
	ld.param.u32 	%r20, [_Z13dataflow_stepPKiS0_PKyS2_S2_PyiiPi_param_6];
	ld.param.u32 	%r19, [_Z13dataflow_stepPKiS0_PKyS2_S2_PyiiPi_param_7];
	cvta.to.global.u64 	%rd1, %rd27;
	cvta.to.global.u64 	%rd2, %rd28;
	mov.u32 	%r21, %ctaid.x;
	mov.u32 	%r22, %ntid.x;
	mov.u32 	%r23, %tid.x;
	mad.lo.s32 	%r1, %r21, %r22, %r23;
	setp.ge.s32 	%p1, %r1, %r20;
	@%p1 bra 	$L__BB0_20;
	cvta.to.global.u64 	%rd29, %rd22;
	cvta.to.global.u64 	%rd3, %rd25;
	mul.wide.s32 	%rd4, %r19, %r1;
	mul.wide.s32 	%rd30, %r1, 4;
	add.s64 	%rd5, %rd29, %rd30;
	ld.global.u32 	%r2, [%rd5];
	setp.lt.s32 	%p2, %r19, 1;
	@%p2 bra 	$L__BB0_20;
	shl.b64 	%rd31, %rd4, 3;
	add.s64 	%rd6, %rd3, %rd31;
	ld.global.u32 	%r3, [%rd5+4];
	sub.s32 	%r25, %r3, %r2;
	and.b32  	%r4, %r25, 7;
	cvta.to.global.u64 	%rd7, %rd23;
	cvta.to.global.u64 	%rd8, %rd24;
	mov.b32 	%r51, 0;
$L__BB0_3:
	setp.ge.s32 	%p3, %r2, %r3;
	mov.b64 	%rd161, 0;
	@%p3 bra 	$L__BB0_15;
	sub.s32 	%r26, %r2, %r3;
	setp.gt.u32 	%p4, %r26, -8;
	cvt.u64.u32 	%rd9, %r51;
	mov.b64 	%rd161, 0;
	mov.u32 	%r54, %r2;
	@%p4 bra 	$L__BB0_7;
	and.b32  	%r28, %r25, -8;
	neg.s32 	%r52, %r28;
	mov.b64 	%rd161, 0;
	mov.u32 	%r54, %r2;
$L__BB0_6:
	.pragma "nounroll";
	mul.wide.s32 	%rd36, %r54, 4;
	add.s64 	%rd37, %rd1, %rd36;
	ld.global.u32 	%r29, [%rd37];
	mul.wide.s32 	%rd38, %r29, %r19;
	add.s64 	%rd39, %rd38, %rd9;
	shl.b64 	%rd40, %rd39, 3;
	add.s64 	%rd41, %rd2, %rd40;
	ld.global.u64 	%rd42, [%rd41];
	or.b64  	%rd43, %rd42, %rd161;
	ld.global.u32 	%r30, [%rd37+4];
	mul.wide.s32 	%rd44, %r30, %r19;
	add.s64 	%rd45, %rd44, %rd9;
	shl.b64 	%rd46, %rd45, 3;
	add.s64 	%rd47, %rd2, %rd46;
	ld.global.u64 	%rd48, [%rd47];
	or.b64  	%rd49, %rd48, %rd43;
	ld.global.u32 	%r31, [%rd37+8];
	mul.wide.s32 	%rd50, %r31, %r19;
	add.s64 	%rd51, %rd50, %rd9;
	shl.b64 	%rd52, %rd51, 3;
	add.s64 	%rd53, %rd2, %rd52;
	ld.global.u64 	%rd54, [%rd53];
	or.b64  	%rd55, %rd54, %rd49;
	ld.global.u32 	%r32, [%rd37+12];
	mul.wide.s32 	%rd56, %r32, %r19;
	add.s64 	%rd57, %rd56, %rd9;
	shl.b64 	%rd58, %rd57, 3;
	add.s64 	%rd59, %rd2, %rd58;
	ld.global.u64 	%rd60, [%rd59];
	or.b64  	%rd61, %rd60, %rd55;
	ld.global.u32 	%r33, [%rd37+16];
	mul.wide.s32 	%rd62, %r33, %r19;
	add.s64 	%rd63, %rd62, %rd9;
	shl.b64 	%rd64, %rd63, 3;
	add.s64 	%rd65, %rd2, %rd64;
	ld.global.u64 	%rd66, [%rd65];
	or.b64  	%rd67, %rd66, %rd61;
	ld.global.u32 	%r34, [%rd37+20];
	mul.wide.s32 	%rd68, %r34, %r19;
	add.s64 	%rd69, %rd68, %rd9;
	shl.b64 	%rd70, %rd69, 3;
	add.s64 	%rd71, %rd2, %rd70;
	ld.global.u64 	%rd72, [%rd71];
	or.b64  	%rd73, %rd72, %rd67;
	ld.global.u32 	%r35, [%rd37+24];
	mul.wide.s32 	%rd74, %r35, %r19;
	add.s64 	%rd75, %rd74, %rd9;
	shl.b64 	%rd76, %rd75, 3;
	add.s64 	%rd77, %rd2, %rd76;
	ld.global.u64 	%rd78, [%rd77];
	or.b64  	%rd79, %rd78, %rd73;
	ld.global.u32 	%r36, [%rd37+28];
	mul.wide.s32 	%rd80, %r36, %r19;
	add.s64 	%rd81, %rd80, %rd9;
	shl.b64 	%rd82, %rd81, 3;
	add.s64 	%rd83, %rd2, %rd82;
	ld.global.u64 	%rd84, [%rd83];
	or.b64  	%rd161, %rd84, %rd79;
	add.s32 	%r54, %r54, 8;
	add.s32 	%r52, %r52, 8;
	setp.ne.s32 	%p5, %r52, 0;
	@%p5 bra 	$L__BB0_6;
$L__BB0_7:
	setp.eq.s32 	%p6, %r4, 0;
	@%p6 bra 	$L__BB0_15;
	add.s32 	%r37, %r4, -1;
	setp.lt.u32 	%p7, %r37, 3;
	@%p7 bra 	$L__BB0_10;
	mul.wide.s32 	%rd86, %r54, 4;
	add.s64 	%rd87, %rd1, %rd86;
	ld.global.u32 	%r38, [%rd87];
	mul.wide.s32 	%rd88, %r38, %r19;
	add.s64 	%rd89, %rd88, %rd9;
	shl.b64 	%rd90, %rd89, 3;
	add.s64 	%rd91, %rd2, %rd90;
	ld.global.u64 	%rd92, [%rd91];
	ld.global.u32 	%r39, [%rd87+4];
	mul.wide.s32 	%rd93, %r39, %r19;
	add.s64 	%rd94, %rd93, %rd9;
	shl.b64 	%rd95, %rd94, 3;
	add.s64 	%rd96, %rd2, %rd95;
	ld.global.u64 	%rd97, [%rd96];
	or.b64  	%rd98, %rd92, %rd97;
	ld.global.u32 	%r40, [%rd87+8];
	mul.wide.s32 	%rd99, %r40, %r19;
	add.s64 	%rd100, %rd99, %rd9;
	shl.b64 	%rd101, %rd100, 3;
	add.s64 	%rd102, %rd2, %rd101;
	ld.global.u64 	%rd103, [%rd102];
	or.b64  	%rd104, %rd98, %rd103;
	ld.global.u32 	%r41, [%rd87+12];
	mul.wide.s32 	%rd105, %r41, %r19;
	add.s64 	%rd106, %rd105, %rd9;
	shl.b64 	%rd107, %rd106, 3;
	add.s64 	%rd108, %rd2, %rd107;
	ld.global.u64 	%rd109, [%rd108];
	or.b64  	%rd110, %rd104, %rd109;
	or.b64  	%rd161, %rd110, %rd161;
	add.s32 	%r54, %r54, 4;
$L__BB0_10:
	and.b32  	%r42, %r25, 3;
	setp.eq.s32 	%p8, %r42, 0;
	@%p8 bra 	$L__BB0_15;
	setp.eq.s32 	%p9, %r42, 1;
	@%p9 bra 	$L__BB0_13;
	mul.wide.s32 	%rd112, %r54, 4;
	add.s64 	%rd113, %rd1, %rd112;
	ld.global.u32 	%r44, [%rd113];
	mul.wide.s32 	%rd114, %r44, %r19;
	add.s64 	%rd115, %rd114, %rd9;
	shl.b64 	%rd116, %rd115, 3;
	add.s64 	%rd117, %rd2, %rd116;
	ld.global.u64 	%rd118, [%rd117];
	ld.global.u32 	%r45, [%rd113+4];
	mul.wide.s32 	%rd119, %r45, %r19;
	add.s64 	%rd120, %rd119, %rd9;
	shl.b64 	%rd121, %rd120, 3;
	add.s64 	%rd122, %rd2, %rd121;
	ld.global.u64 	%rd123, [%rd122];
	or.b64  	%rd124, %rd118, %rd123;
	or.b64  	%rd161, %rd124, %rd161;
	add.s32 	%r54, %r54, 2;
$L__BB0_13:
	and.b32  	%r47, %r25, 1;
	setp.eq.b32 	%p10, %r47, 1;
	not.pred 	%p11, %p10;
	@%p11 bra 	$L__BB0_15;
	mul.wide.s32 	%rd125, %r54, 4;
	add.s64 	%rd126, %rd1, %rd125;
	ld.global.u32 	%r48, [%rd126];
	mul.wide.s32 	%rd127, %r48, %r19;
	add.s64 	%rd128, %rd127, %rd9;
	shl.b64 	%rd129, %rd128, 3;
	add.s64 	%rd130, %rd2, %rd129;
	ld.global.u64 	%rd131, [%rd130];
	or.b64  	%rd161, %rd131, %rd161;
$L__BB0_15:
	cvt.u64.u32 	%rd132, %r51;
	add.s64 	%rd133, %rd4, %rd132;
	shl.b64 	%rd134, %rd133, 3;
	add.s64 	%rd135, %rd7, %rd134;
	ld.global.u64 	%rd136, [%rd135];
	add.s64 	%rd137, %rd8, %rd134;
	ld.global.u64 	%rd138, [%rd137];
	not.b64 	%rd139, %rd138;
	and.b64  	%rd140, %rd161, %rd139;
	or.b64  	%rd141, %rd140, %rd136;
	mul.wide.u32 	%rd142, %r51, 8;
	add.s64 	%rd143, %rd6, %rd142;
	st.global.u64 	[%rd143], %rd141;
	add.s32 	%r51, %r51, 1;
	setp.ne.s32 	%p12, %r51, %r19;
	@%p12 bra 	$L__BB0_3;
	mov.b32 	%r57, 0;
	bra.uni 	$L__BB0_18;
$L__BB0_17:
	add.s32 	%r57, %r57, 1;
	setp.eq.s32 	%p14, %r57, %r19;
	@%p14 bra 	$L__BB0_20;
$L__BB0_18:
	cvt.u64.u32 	%rd144, %r57;
	mul.wide.u32 	%rd145, %r57, 8;
	add.s64 	%rd146, %rd6, %rd145;
	ld.global.u64 	%rd147, [%rd146];
	add.s64 	%rd148, %rd4, %rd144;
	shl.b64 	%rd149, %rd148, 3;
	add.s64 	%rd150, %rd2, %rd149;
	ld.global.u64 	%rd151, [%rd150];
	setp.eq.s64 	%p13, %rd147, %rd151;
	@%p13 bra 	$L__BB0_17;
	ld.param.u64 	%rd153, [_Z13dataflow_stepPKiS0_PKyS2_S2_PyiiPi_param_8];
	cvta.to.global.u64 	%rd152, %rd153;
	mov.b32 	%r50, 1;
	st.global.u32 	[%rd152], %r50;
$L__BB0_20:
	ret;

}


// ===== COMPILED SASS (sm_100) =====

	.target	sm_100

	.elftype	@"ET_EXEC"


//--------------------- .note.nv.tkinfo           --------------------------
	.section	.note.nv.tkinfo,"",@"SHT_NOTE"
	.sectionflags	@"SHF_NOTE_NV_TKINFO"
	.tkinfo
        /*0018*/ 	.word	0x00000002
        /*0030*/ 	.string	""
        /*0030*/ 	.string	"ptxas"
        /*0030*/ 	.string	"Cuda compilation tools, release 13.0, V13.0.88"
        /*0030*/ 	.string	"Build cuda_13.0.r13.0/compiler.36424714_0"
        /*0030*/ 	.string	"-arch sm_100 -m 64 "



//--------------------- .note.nv.cuinfo           --------------------------
	.section	.note.nv.cuinfo,"",@"SHT_NOTE"
	.sectionflags	@"SHF_NOTE_NV_CUINFO"
        /*0018*/ 	.short	0x0002
        /*001a*/ 	.short	0x0064
        /*001c*/ 	.short	0x0082
	.zero		2


//--------------------- .nv.info                  --------------------------
	.section	.nv.info,"",@"SHT_CUDA_INFO"
	.align	4


	//----- nvinfo : EIATTR_REGCOUNT
	.align		4
        /*0000*/ 	.byte	0x04, 0x2f
        /*0002*/ 	.short	(.L_1 - .L_0)
	.align		4
.L_0:
        /*0004*/ 	.word	index@(_Z13dataflow_stepPKiS0_PKyS2_S2_PyiiPi)
        /*0008*/ 	.word	0x00000020


	//----- nvinfo : EIATTR_FRAME_SIZE
	.align		4
.L_1:
        /*000c*/ 	.byte	0x04, 0x11
        /*000e*/ 	.short	(.L_3 - .L_2)
	.align		4
.L_2:
        /*0010*/ 	.word	index@(_Z13dataflow_stepPKiS0_PKyS2_S2_PyiiPi)
        /*0014*/ 	.word	0x00000000


	//----- nvinfo : EIATTR_MIN_STACK_SIZE
	.align		4
.L_3:
        /*0018*/ 	.byte	0x04, 0x12
        /*001a*/ 	.short	(.L_5 - .L_4)
	.align		4
.L_4:
        /*001c*/ 	.word	index@(_Z13dataflow_stepPKiS0_PKyS2_S2_PyiiPi)
        /*0020*/ 	.word	0x00000000
.L_5:


//--------------------- .nv.compat                --------------------------
	.section	.nv.compat,"",@"SHT_CUDA_COMPAT_INFO"
	.align	4
        /*0000*/ 	.byte	0x02, 0x09, 0x00, 0x00, 0x02, 0x02, 0x01, 0x00, 0x02, 0x05, 0x05, 0x00, 0x03, 0x07, 0x01, 0x01
        /*0010*/ 	.byte	0x02, 0x03, 0x00, 0x00, 0x02, 0x06, 0x01, 0x00, 0x04, 0x0b, 0x08, 0x00, 0x09, 0x00, 0x00, 0x00
        /*0020*/ 	.byte	0x00, 0x00, 0x00, 0x00


//--------------------- .nv.info._Z13dataflow_stepPKiS0_PKyS2_S2_PyiiPi --------------------------
	.section	.nv.info._Z13dataflow_stepPKiS0_PKyS2_S2_PyiiPi,"",@"SHT_CUDA_INFO"
	.sectionflags	@""
	.align	4


	//----- nvinfo : EIATTR_CUDA_API_VERSION
	.align		4
        /*0000*/ 	.byte	0x04, 0x37
        /*0002*/ 	.short	(.L_7 - .L_6)
.L_6:
        /*0004*/ 	.word	0x00000082


	//----- nvinfo : EIATTR_KPARAM_INFO
	.align		4
.L_7:
        /*0008*/ 	.byte	0x04, 0x17
        /*000a*/ 	.short	(.L_9 - .L_8)
.L_8:
        /*000c*/ 	.word	0x00000000
        /*0010*/ 	.short	0x0008
        /*0012*/ 	.short	0x0038
        /*0014*/ 	.byte	0x00, 0xf5, 0x21, 0x00


	//----- nvinfo : EIATTR_KPARAM_INFO
	.align		4
.L_9:
        /*0018*/ 	.byte	0x04, 0x17
        /*001a*/ 	.short	(.L_11 - .L_10)
.L_10:
        /*001c*/ 	.word	0x00000000
        /*0020*/ 	.short	0x0007
        /*0022*/ 	.short	0x0034
        /*0024*/ 	.byte	0x00, 0xf0, 0x11, 0x00


	//----- nvinfo : EIATTR_KPARAM_INFO
	.align		4
.L_11:
        /*0028*/ 	.byte	0x04, 0x17
        /*002a*/ 	.short	(.L_13 - .L_12)
.L_12:
        /*002c*/ 	.word	0x00000000
        /*0030*/ 	.short	0x0006
        /*0032*/ 	.short	0x0030
        /*0034*/ 	.byte	0x00, 0xf0, 0x11, 0x00


	//----- nvinfo : EIATTR_KPARAM_INFO
	.align		4
.L_13:
        /*0038*/ 	.byte	0x04, 0x17
        /*003a*/ 	.short	(.L_15 - .L_14)
.L_14:
        /*003c*/ 	.word	0x00000000
        /*0040*/ 	.short	0x0005
        /*0042*/ 	.short	0x0028
        /*0044*/ 	.byte	0x00, 0xf5, 0x21, 0x00


	//----- nvinfo : EIATTR_KPARAM_INFO
	.align		4
.L_15:
        /*0048*/ 	.byte	0x04, 0x17
        /*004a*/ 	.short	(.L_17 - .L_16)
.L_16:
        /*004c*/ 	.word	0x00000000
        /*0050*/ 	.short	0x0004
        /*0052*/ 	.short	0x0020
        /*0054*/ 	.byte	0x00, 0xf5, 0x21, 0x00


	//----- nvinfo : EIATTR_KPARAM_INFO
	.align		4
.L_17:
        /*0058*/ 	.byte	0x04, 0x17
        /*005a*/ 	.short	(.L_19 - .L_18)
.L_18:
        /*005c*/ 	.word	0x00000000
        /*0060*/ 	.short	0x0003
        /*0062*/ 	.short	0x0018
        /*0064*/ 	.byte	0x00, 0xf5, 0x21, 0x00


	//----- nvinfo : EIATTR_KPARAM_INFO
	.align		4
.L_19:
        /*0068*/ 	.byte	0x04, 0x17
        /*006a*/ 	.short	(.L_21 - .L_20)
.L_20:
        /*006c*/ 	.word	0x00000000
        /*0070*/ 	.short	0x0002
        /*0072*/ 	.short	0x0010
        /*0074*/ 	.byte	0x00, 0xf5, 0x21, 0x00


	//----- nvinfo : EIATTR_KPARAM_INFO
	.align		4
.L_21:
        /*0078*/ 	.byte	0x04, 0x17
        /*007a*/ 	.short	(.L_23 - .L_22)
.L_22:
        /*007c*/ 	.word	0x00000000
        /*0080*/ 	.short	0x0001
        /*0082*/ 	.short	0x0008
        /*0084*/ 	.byte	0x00, 0xf5, 0x21, 0x00


	//----- nvinfo : EIATTR_KPARAM_INFO
	.align		4
.L_23:
        /*0088*/ 	.byte	0x04, 0x17
        /*008a*/ 	.short	(.L_25 - .L_24)
.L_24:
        /*008c*/ 	.word	0x00000000
        /*0090*/ 	.short	0x0000
        /*0092*/ 	.short	0x0000
        /*0094*/ 	.byte	0x00, 0xf5, 0x21, 0x00


	//----- nvinfo : EIATTR_SPARSE_MMA_MASK
	.align		4
.L_25:
        /*0098*/ 	.byte	0x03, 0x50
        /*009a*/ 	.short	0x0000


	//----- nvinfo : EIATTR_MAXREG_COUNT
	.align		4
        /*009c*/ 	.byte	0x03, 0x1b
        /*009e*/ 	.short	0x00ff


	//----- nvinfo : EIATTR_MERCURY_ISA_VERSION
	.align		4
        /*00a0*/ 	.byte	0x03, 0x5f
        /*00a2*/ 	.short	0x0101


	//----- nvinfo : EIATTR_VRC_CTA_INIT_COUNT
	.align		4
        /*00a4*/ 	.byte	0x02, 0x4a
	.zero		1
	.zero		1


	//----- nvinfo : EIATTR_EXIT_INSTR_OFFSETS
	.align		4
        /*00a8*/ 	.byte	0x04, 0x1c
        /*00aa*/ 	.short	(.L_27 - .L_26)


	//   ....[0]....
.L_26:
        /*00ac*/ 	.word	0x00000070


	//   ....[1]....
        /*00b0*/ 	.word	0x000000b0


	//   ....[2]....
        /*00b4*/ 	.word	0x00000c70


	//   ....[3]....
        /*00b8*/ 	.word	0x00000d60


	//----- nvinfo : EIATTR_CRS_STACK_SIZE
	.align		4
.L_27:
        /*00bc*/ 	.byte	0x04, 0x1e
        /*00be*/ 	.short	(.L_29 - .L_28)
.L_28:
        /*00c0*/ 	.word	0x00000000


	//----- nvinfo : EIATTR_CBANK_PARAM_SIZE
	.align		4
.L_29:
        /*00c4*/ 	.byte	0x03, 0x19
        /*00c6*/ 	.short	0x0040


	//----- nvinfo : EIATTR_PARAM_CBANK
	.align		4
        /*00c8*/ 	.byte	0x04, 0x0a
        /*00ca*/ 	.short	(.L_31 - .L_30)
	.align		4
.L_30:
        /*00cc*/ 	.word	index@(.nv.constant0._Z13dataflow_stepPKiS0_PKyS2_S2_PyiiPi)
        /*00d0*/ 	.short	0x0380
        /*00d2*/ 	.short	0x0040


	//----- nvinfo : EIATTR_SW_WAR
	.align		4
.L_31:
        /*00d4*/ 	.byte	0x04, 0x36
        /*00d6*/ 	.short	(.L_33 - .L_32)
.L_32:
        /*00d8*/ 	.word	0x00000008
.L_33:


//--------------------- .nv.callgraph             --------------------------
	.section	.nv.callgraph,"",@"SHT_CUDA_CALLGRAPH"
	.align	4
	.sectionentsize	8
	.align		4
        /*0000*/ 	.word	0x00000000
	.align		4
        /*0004*/ 	.word	0xffffffff
	.align		4
        /*0008*/ 	.word	0x00000000
	.align		4
        /*000c*/ 	.word	0xfffffffe
	.align		4
        /*0010*/ 	.word	0x00000000
	.align		4
        /*0014*/ 	.word	0xfffffffd
	.align		4
        /*0018*/ 	.word	0x00000000
	.align		4
        /*001c*/ 	.word	0xfffffffc


//--------------------- .text._Z13dataflow_stepPKiS0_PKyS2_S2_PyiiPi --------------------------
	.section	.text._Z13dataflow_stepPKiS0_PKyS2_S2_PyiiPi,"ax",@progbits
	.align	128
        .global         _Z13dataflow_stepPKiS0_PKyS2_S2_PyiiPi
        .type           _Z13dataflow_stepPKiS0_PKyS2_S2_PyiiPi,@function
        .size           _Z13dataflow_stepPKiS0_PKyS2_S2_PyiiPi,(.L_x_12 - _Z13dataflow_stepPKiS0_PKyS2_S2_PyiiPi)
        .other          _Z13dataflow_stepPKiS0_PKyS2_S2_PyiiPi,@"STO_CUDA_ENTRY STV_DEFAULT"
_Z13dataflow_stepPKiS0_PKyS2_S2_PyiiPi:
.text._Z13dataflow_stepPKiS0_PKyS2_S2_PyiiPi:
[----:B------:R-:W-:Y:S01]  /*0000*/  LDC R1, c[0x0][0x37c] ;  /* 0x0000df00ff017b82 */ /* 0x000fe20000000800 */
[----:B------:R-:W0:Y:S07]  /*0010*/  S2R R0, SR_TID.X ;  /* 0x0000000000007919 */ /* 0x000e2e0000002100 */
[----:B------:R-:W0:Y:S01]  /*0020*/  S2UR UR4, SR_CTAID.X ;  /* 0x00000000000479c3 */ /* 0x000e220000002500 */
[----:B------:R-:W1:Y:S07]  /*0030*/  LDCU UR5, c[0x0][0x3b0] ;  /* 0x00007600ff0577ac */ /* 0x000e6e0008000800 */
[----:B------:R-:W0:Y:S02]  /*0040*/  LDC R9, c[0x0][0x360] ;  /* 0x0000d800ff097b82 */ /* 0x000e240000000800 */
[----:B0-----:R-:W-:-:S05]  /*0050*/  IMAD R9, R9, UR4, R0 ;  /* 0x0000000409097c24 */ /* 0x001fca000f8e0200 */
[----:B-1----:R-:W-:-:S13]  /*0060*/  ISETP.GE.AND P0, PT, R9, UR5, PT ;  /* 0x0000000509007c0c */ /* 0x002fda000bf06270 */
[----:B------:R-:W-:Y:S05]  /*0070*/  @P0 EXIT ;  /* 0x000000000000094d */ /* 0x000fea0003800000 */
[----:B------:R-:W0:Y:S08]  /*0080*/  LDC R8, c[0x0][0x3b4] ;  /* 0x0000ed00ff087b82 */ /* 0x000e300000000800 */
[----:B------:R-:W1:Y:S01]  /*0090*/  LDC.64 R10, c[0x0][0x380] ;  /* 0x0000e000ff0a7b82 */ /* 0x000e620000000a00 */
[----:B0-----:R-:W-:-:S13]  /*00a0*/  ISETP.GE.AND P0, PT, R8, 0x1, PT ;  /* 0x000000010800780c */ /* 0x001fda0003f06270 */
[----:B-1----:R-:W-:Y:S05]  /*00b0*/  @!P0 EXIT ;  /* 0x000000000000894d */ /* 0x002fea0003800000 */
[----:B------:R-:W0:Y:S01]  /*00c0*/  LDCU.64 UR4, c[0x0][0x358] ;  /* 0x00006b00ff0477ac */ /* 0x000e220008000a00 */
[C---:B------:R-:W-:Y:S01]  /*00d0*/  IMAD.WIDE R10, R9.reuse, 0x4, R10 ;  /* 0x00000004090a7825 */ /* 0x040fe200078e020a */
[----:B------:R-:W1:Y:S04]  /*00e0*/  LDCU.64 UR6, c[0x0][0x3a8] ;  /* 0x00007500ff0677ac */ /* 0x000e680008000a00 */
[----:B0-----:R-:W2:Y:S04]  /*00f0*/  LDG.E R0, desc[UR4][R10.64] ;  /* 0x000000040a007981 */ /* 0x001ea8000c1e1900 */
[----:B------:R-:W2:Y:S01]  /*0100*/  LDG.E R3, desc[UR4][R10.64+0x4] ;  /* 0x000004040a037981 */ /* 0x000ea2000c1e1900 */
[----:B------:R-:W-:-:S04]  /*0110*/  IMAD.WIDE R8, R9, R8, RZ ;  /* 0x0000000809087225 */ /* 0x000fc800078e02ff */
[----:B------:R-:W-:Y:S01]  /*0120*/  IMAD.MOV.U32 R4, RZ, RZ, RZ ;  /* 0x000000ffff047224 */ /* 0x000fe200078e00ff */
[----:B-1----:R-:W-:-:S04]  /*0130*/  LEA R6, P0, R8, UR6, 0x3 ;  /* 0x0000000608067c11 */ /* 0x002fc8000f8018ff */
[----:B------:R-:W-:Y:S01]  /*0140*/  LEA.HI.X R7, R8, UR7, R9, 0x3, P0 ;  /* 0x0000000708077c11 */ /* 0x000fe200080f1c09 */
[----:B--2---:R-:W-:-:S05]  /*0150*/  IMAD.IADD R2, R3, 0x1, -R0 ;  /* 0x0000000103027824 */ /* 0x004fca00078e0a00 */
[----:B------:R-:W-:-:S07]  /*0160*/  LOP3.LUT R5, R2, 0x7, RZ, 0xc0, !PT ;  /* 0x0000000702057812 */ /* 0x000fce00078ec0ff */
.L_x_7:
[----:B------:R-:W-:Y:S01]  /*0170*/  ISETP.GE.AND P0, PT, R0, R3, PT ;  /* 0x000000030000720c */ /* 0x000fe20003f06270 */
[----:B------:R-:W0:Y:S01]  /*0180*/  LDCU UR8, c[0x0][0x3b4] ;  /* 0x00007680ff0877ac */ /* 0x000e220008000800 */
[----:B------:R-:W-:Y:S01]  /*0190*/  BSSY.RECONVERGENT B0, `(.L_x_0) ;  /* 0x000008c000007945 */ /* 0x000fe20003800200 */
[----:B------:R-:W-:Y:S01]  /*01a0*/  CS2R R26, SRZ ;  /* 0x00000000001a7805 */ /* 0x000fe2000001ff00 */
[----:B------:R-:W1:Y:S09]  /*01b0*/  LDCU.64 UR6, c[0x0][0x3a0] ;  /* 0x00007400ff0677ac */ /* 0x000e720008000a00 */
[----:B------:R-:W-:Y:S05]  /*01c0*/  @P0 BRA `(.L_x_1) ;  /* 0x0000000800200947 */ /* 0x000fea0003800000 */
[----:B------:R-:W-:Y:S01]  /*01d0*/  IMAD.IADD R10, R0, 0x1, -R3 ;  /* 0x00000001000a7824 */ /* 0x000fe200078e0a03 */
[----:B------:R-:W-:Y:S01]  /*01e0*/  BSSY.RECONVERGENT B1, `(.L_x_2) ;  /* 0x0000042000017945 */ /* 0x000fe20003800200 */
[----:B------:R-:W-:Y:S02]  /*01f0*/  ISETP.NE.AND P0, PT, R5, RZ, PT ;  /* 0x000000ff0500720c */ /* 0x000fe40003f05270 */
[----:B------:R-:W-:Y:S01]  /*0200*/  CS2R R26, SRZ ;  /* 0x00000000001a7805 */ /* 0x000fe2000001ff00 */
[----:B------:R-:W-:Y:S01]  /*0210*/  IMAD.MOV.U32 R24, RZ, RZ, R0 ;  /* 0x000000ffff187224 */ /* 0x000fe200078e0000 */
[----:B------:R-:W-:Y:S01]  /*0220*/  ISETP.GT.U32.AND P1, PT, R10, -0x8, PT ;  /* 0xfffffff80a00780c */ /* 0x000fe20003f24070 */
[----:B------:R-:W-:Y:S02]  /*0230*/  IMAD.MOV.U32 R10, RZ, RZ, R4 ;  /* 0x000000ffff0a7224 */ /* 0x000fe400078e0004 */
[----:B------:R-:W-:-:S10]  /*0240*/  IMAD.MOV.U32 R11, RZ, RZ, RZ ;  /* 0x000000ffff0b7224 */ /* 0x000fd400078e00ff */
[----:B------:R-:W-:Y:S05]  /*0250*/  @P1 BRA `(.L_x_3) ;  /* 0x0000000000e81947 */ /* 0x000fea0003800000 */
[----:B------:R-:W-:Y:S02]  /*0260*/  LOP3.LUT R25, R2, 0xfffffff8, RZ, 0xc0, !PT ;  /* 0xfffffff802197812 */ /* 0x000fe400078ec0ff */
[----:B------:R-:W-:Y:S01]  /*0270*/  CS2R R26, SRZ ;  /* 0x00000000001a7805 */ /* 0x000fe2000001ff00 */
[----:B------:R-:W-:Y:S02]  /*0280*/  IMAD.MOV.U32 R24, RZ, RZ, R0 ;  /* 0x000000ffff187224 */ /* 0x000fe400078e0000 */
[----:B------:R-:W-:-:S07]  /*0290*/  IMAD.MOV R25, RZ, RZ, -R25 ;  /* 0x000000ffff197224 */ /* 0x000fce00078e0a19 */
.L_x_4:
[----:B------:R-:W2:Y:S02]  /*02a0*/  LDC.64 R28, c[0x0][0x388] ;  /* 0x0000e200ff1c7b82 */ /* 0x000ea40000000a00 */
[----:B--2---:R-:W-:-:S05]  /*02b0*/  IMAD.WIDE R28, R24, 0x4, R28 ;  /* 0x00000004181c7825 */ /* 0x004fca00078e021c */
[----:B------:R-:W0:Y:S04]  /*02c0*/  LDG.E R15, desc[UR4][R28.64] ;  /* 0x000000041c0f7981 */ /* 0x000e28000c1e1900 */
[----:B------:R-:W2:Y:S04]  /*02d0*/  LDG.E R13, desc[UR4][R28.64+0x4] ;  /* 0x000004041c0d7981 */ /* 0x000ea8000c1e1900 */
[----:B------:R-:W3:Y:S04]  /*02e0*/  LDG.E R21, desc[UR4][R28.64+0x8] ;  /* 0x000008041c157981 */ /* 0x000ee8000c1e1900 */
[----:B------:R-:W4:Y:S01]  /*02f0*/  LDG.E R19, desc[UR4][R28.64+0xc] ;  /* 0x00000c041c137981 */ /* 0x000f22000c1e1900 */
[----:B0-----:R-:W-:-:S04]  /*0300*/  IMAD.WIDE R14, R15, UR8, R10 ;  /* 0x000000080f0e7c25 */ /* 0x001fc8000f8e020a */
[----:B--2---:R-:W-:Y:S01]  /*0310*/  IMAD.WIDE R12, R13, UR8, R10 ;  /* 0x000000080d0c7c25 */ /* 0x004fe2000f8e020a */
[----:B-1----:R-:W-:Y:S02]  /*0320*/  LEA R16, P1, R14, UR6, 0x3 ;  /* 0x000000060e107c11 */ /* 0x002fe4000f8218ff */
[----:B------:R-:W-:Y:S02]  /*0330*/  LEA R22, P2, R12, UR6, 0x3 ;  /* 0x000000060c167c11 */ /* 0x000fe4000f8418ff */
[----:B------:R-:W-:Y:S02]  /*0340*/  LEA.HI.X R17, R14, UR7, R15, 0x3, P1 ;  /* 0x000000070e117c11 */ /* 0x000fe400088f1c0f */
[----:B------:R-:W-:-:S03]  /*0350*/  LEA.HI.X R23, R12, UR7, R13, 0x3, P2 ;  /* 0x000000070c177c11 */ /* 0x000fc600090f1c0d */
[----:B------:R-:W2:Y:S04]  /*0360*/  LDG.E.64 R14, desc[UR4][R16.64] ;  /* 0x00000004100e7981 */ /* 0x000ea8000c1e1b00 */
[----:B------:R-:W2:Y:S01]  /*0370*/  LDG.E.64 R12, desc[UR4][R22.64] ;  /* 0x00000004160c7981 */ /* 0x000ea2000c1e1b00 */
[----:B---3--:R-:W-:-:S04]  /*0380*/  IMAD.WIDE R20, R21, UR8, R10 ;  /* 0x0000000815147c25 */ /* 0x008fc8000f8e020a */
[----:B----4-:R-:W-:Y:S01]  /*0390*/  IMAD.WIDE R18, R19, UR8, R10 ;  /* 0x0000000813127c25 */ /* 0x010fe2000f8e020a */
[----:B------:R-:W3:Y:S01]  /*03a0*/  LDG.E R16, desc[UR4][R28.64+0x18] ;  /* 0x000018041c107981 */ /* 0x000ee2000c1e1900 */
[----:B--2---:R-:W-:Y:S02]  /*03b0*/  LOP3.LUT R17, R12, R14, R26, 0xfe, !PT ;  /* 0x0000000e0c117212 */ /* 0x004fe400078efe1a */
[----:B------:R-:W-:Y:S02]  /*03c0*/  LEA R14, P1, R20, UR6, 0x3 ;  /* 0x00000006140e7c11 */ /* 0x000fe4000f8218ff */
[----:B------:R-:W-:Y:S02]  /*03d0*/  LEA R12, P2, R18, UR6, 0x3 ;  /* 0x00000006120c7c11 */ /* 0x000fe4000f8418ff */
[----:B------:R-:W-:Y:S02]  /*03e0*/  LOP3.LUT R27, R13, R15, R27, 0xfe, !PT ;  /* 0x0000000f0d1b7212 */ /* 0x000fe400078efe1b */
[----:B------:R-:W-:-:S02]  /*03f0*/  LEA.HI.X R15, R20, UR7, R21, 0x3, P1 ;  /* 0x00000007140f7c11 */ /* 0x000fc400088f1c15 */
[----:B------:R-:W-:Y:S01]  /*0400*/  LEA.HI.X R13, R18, UR7, R19, 0x3, P2 ;  /* 0x00000007120d7c11 */ /* 0x000fe200090f1c13 */
[----:B------:R-:W2:Y:S04]  /*0410*/  LDG.E R21, desc[UR4][R28.64+0x14] ;  /* 0x000014041c157981 */ /* 0x000ea8000c1e1900 */
[----:B------:R-:W4:Y:S04]  /*0420*/  LDG.E R18, desc[UR4][R28.64+0x10] ;  /* 0x000010041c127981 */ /* 0x000f28000c1e1900 */
[----:B------:R-:W5:Y:S04]  /*0430*/  LDG.E.64 R14, desc[UR4][R14.64] ;  /* 0x000000040e0e7981 */ /* 0x000f68000c1e1b00 */
[----:B------:R-:W5:Y:S04]  /*0440*/  LDG.E.64 R12, desc[UR4][R12.64] ;  /* 0x000000040c0c7981 */ /* 0x000f68000c1e1b00 */
[----:B------:R-:W3:Y:S01]  /*0450*/  LDG.E R19, desc[UR4][R28.64+0x1c] ;  /* 0x00001c041c137981 */ /* 0x000ee2000c1e1900 */
[----:B--2---:R-:W-:-:S04]  /*0460*/  IMAD.WIDE R20, R21, UR8, R10 ;  /* 0x0000000815147c25 */ /* 0x004fc8000f8e020a */
[----:B----4-:R-:W-:Y:S01]  /*0470*/  IMAD.WIDE R22, R18, UR8, R10 ;  /* 0x0000000812167c25 */ /* 0x010fe2000f8e020a */
[----:B-----5:R-:W-:Y:S02]  /*0480*/  LOP3.LUT R26, R12, R14, R17, 0xfe, !PT ;  /* 0x0000000e0c1a7212 */ /* 0x020fe400078efe11 */
[----:B------:R-:W-:Y:S01]  /*0490*/  LOP3.LUT R27, R13, R15, R27, 0xfe, !PT ;  /* 0x0000000f0d1b7212 */ /* 0x000fe200078efe1b */
[--C-:B---3--:R-:W-:Y:S01]  /*04a0*/  IMAD.WIDE R12, R16, UR8, R10.reuse ;  /* 0x00000008100c7c25 */ /* 0x108fe2000f8e020a */
[----:B------:R-:W-:Y:S02]  /*04b0*/  LEA R14, P1, R22, UR6, 0x3 ;  /* 0x00000006160e7c11 */ /* 0x000fe4000f8218ff */
[----:B------:R-:W-:Y:S01]  /*04c0*/  LEA R16, P2, R20, UR6, 0x3 ;  /* 0x0000000614107c11 */ /* 0x000fe2000f8418ff */
[----:B------:R-:W-:Y:S01]  /*04d0*/  IMAD.WIDE R18, R19, UR8, R10 ;  /* 0x0000000813127c25 */ /* 0x000fe2000f8e020a */
[----:B------:R-:W-:Y:S02]  /*04e0*/  LEA.HI.X R15, R22, UR7, R23, 0x3, P1 ;  /* 0x00000007160f7c11 */ /* 0x000fe400088f1c17 */
[----:B------:R-:W-:-:S02]  /*04f0*/  LEA.HI.X R17, R20, UR7, R21, 0x3, P2 ;  /* 0x0000000714117c11 */ /* 0x000fc400090f1c15 */
[----:B------:R-:W-:Y:S02]  /*0500*/  LEA R20, P1, R12, UR6, 0x3 ;  /* 0x000000060c147c11 */ /* 0x000fe4000f8218ff */
[----:B------:R-:W-:Y:S01]  /*0510*/  LEA R22, P2, R18, UR6, 0x3 ;  /* 0x0000000612167c11 */ /* 0x000fe2000f8418ff */
[----:B------:R-:W2:Y:S01]  /*0520*/  LDG.E.64 R14, desc[UR4][R14.64] ;  /* 0x000000040e0e7981 */ /* 0x000ea2000c1e1b00 */
[----:B------:R-:W-:Y:S02]  /*0530*/  LEA.HI.X R21, R12, UR7, R13, 0x3, P1 ;  /* 0x000000070c157c11 */ /* 0x000fe400088f1c0d */
[----:B------:R-:W-:Y:S01]  /*0540*/  LEA.HI.X R23, R18, UR7, R19, 0x3, P2 ;  /* 0x0000000712177c11 */ /* 0x000fe200090f1c13 */
[----:B------:R-:W2:Y:S04]  /*0550*/  LDG.E.64 R16, desc[UR4][R16.64] ;  /* 0x0000000410107981 */ /* 0x000ea8000c1e1b00 */
[----:B------:R-:W3:Y:S04]  /*0560*/  LDG.E.64 R20, desc[UR4][R20.64] ;  /* 0x0000000414147981 */ /* 0x000ee8000c1e1b00 */
[----:B------:R-:W3:Y:S01]  /*0570*/  LDG.E.64 R22, desc[UR4][R22.64] ;  /* 0x0000000416167981 */ /* 0x000ee2000c1e1b00 */
[----:B------:R-:W-:-:S05]  /*0580*/  VIADD R25, R25, 0x8 ;  /* 0x0000000819197836 */ /* 0x000fca0000000000 */
[----:B------:R-:W-:Y:S01]  /*0590*/  ISETP.NE.AND P1, PT, R25, RZ, PT ;  /* 0x000000ff1900720c */ /* 0x000fe20003f25270 */
[----:B------:R-:W-:Y:S01]  /*05a0*/  VIADD R24, R24, 0x8 ;  /* 0x0000000818187836 */ /* 0x000fe20000000000 */
[----:B--2---:R-:W-:Y:S02]  /*05b0*/  LOP3.LUT R13, R16, R14, R26, 0xfe, !PT ;  /* 0x0000000e100d7212 */ /* 0x004fe400078efe1a */
[----:B------:R-:W-:Y:S02]  /*05c0*/  LOP3.LUT R27, R17, R15, R27, 0xfe, !PT ;  /* 0x0000000f111b7212 */ /* 0x000fe400078efe1b */
[----:B---3--:R-:W-:Y:S02]  /*05d0*/  LOP3.LUT R26, R22, R20, R13, 0xfe, !PT ;  /* 0x00000014161a7212 */ /* 0x008fe400078efe0d */
[----:B------:R-:W-:-:S05]  /*05e0*/  LOP3.LUT R27, R23, R21, R27, 0xfe, !PT ;  /* 0x00000015171b7212 */ /* 0x000fca00078efe1b */
[----:B------:R-:W-:Y:S05]  /*05f0*/  @P1 BRA `(.L_x_4) ;  /* 0xfffffffc00281947 */ /* 0x000fea000383ffff */
.L_x_3:
[----:B01----:R-:W-:Y:S05]  /*0600*/  BSYNC.RECONVERGENT B1 ;  /* 0x0000000000017941 */ /* 0x003fea0003800200 */
.L_x_2:
[----:B------:R-:W-:Y:S05]  /*0610*/  @!P0 BRA `(.L_x_1) ;  /* 0x00000004000c8947 */ /* 0x000fea0003800000 */
[----:B------:R-:W-:Y:S01]  /*0620*/  VIADD R12, R5, 0xffffffff ;  /* 0xffffffff050c7836 */ /* 0x000fe20000000000 */
[----:B------:R-:W-:Y:S04]  /*0630*/  BSSY.RECONVERGENT B1, `(.L_x_5) ;  /* 0x0000020000017945 */ /* 0x000fe80003800200 */
[----:B------:R-:W-:-:S13]  /*0640*/  ISETP.GE.U32.AND P0, PT, R12, 0x3, PT ;  /* 0x000000030c00780c */ /* 0x000fda0003f06070 */
[----:B------:R-:W-:Y:S05]  /*0650*/  @!P0 BRA `(.L_x_6) ;  /* 0x0000000000748947 */ /* 0x000fea0003800000 */
[----:B------:R-:W0:Y:S01]  /*0660*/  LDC.64 R16, c[0x0][0x388] ;  /* 0x0000e200ff107b82 */ /* 0x000e220000000a00 */
[----:B------:R-:W1:Y:S01]  /*0670*/  LDCU UR9, c[0x0][0x3b4] ;  /* 0x00007680ff0977ac */ /* 0x000e620008000800 */
[----:B------:R-:W2:Y:S01]  /*0680*/  LDCU.64 UR10, c[0x0][0x3a0] ;  /* 0x00007400ff0a77ac */ /* 0x000ea20008000a00 */
[----:B0-----:R-:W-:-:S05]  /*0690*/  IMAD.WIDE R16, R24, 0x4, R16 ;  /* 0x0000000418107825 */ /* 0x001fca00078e0210 */
[----:B------:R-:W1:Y:S04]  /*06a0*/  LDG.E R19, desc[UR4][R16.64] ;  /* 0x0000000410137981 */ /* 0x000e68000c1e1900 */
[----:B------:R-:W3:Y:S04]  /*06b0*/  LDG.E R29, desc[UR4][R16.64+0x4] ;  /* 0x00000404101d7981 */ /* 0x000ee8000c1e1900 */
[----:B------:R-:W4:Y:S04]  /*06c0*/  LDG.E R23, desc[UR4][R16.64+0x8] ;  /* 0x0000080410177981 */ /* 0x000f28000c1e1900 */
[----:B------:R-:W5:Y:S01]  /*06d0*/  LDG.E R21, desc[UR4][R16.64+0xc] ;  /* 0x00000c0410157981 */ /* 0x000f62000c1e1900 */
[----:B-1----:R-:W-:-:S04]  /*06e0*/  IMAD.WIDE R18, R19, UR9, R10 ;  /* 0x0000000913127c25 */ /* 0x002fc8000f8e020a */
[----:B---3--:R-:W-:Y:S01]  /*06f0*/  IMAD.WIDE R28, R29, UR9, R10 ;  /* 0x000000091d1c7c25 */ /* 0x008fe2000f8e020a */
[----:B--2---:R-:W-:-:S03]  /*0700*/  LEA R12, P0, R18, UR10, 0x3 ;  /* 0x0000000a120c7c11 */ /* 0x004fc6000f8018ff */
[----:B----4-:R-:W-:Y:S01]  /*0710*/  IMAD.WIDE R22, R23, UR9, R10 ;  /* 0x0000000917167c25 */ /* 0x010fe2000f8e020a */
[----:B------:R-:W-:Y:S02]  /*0720*/  LEA R14, P1, R28, UR10, 0x3 ;  /* 0x0000000a1c0e7c11 */ /* 0x000fe4000f8218ff */
[----:B------:R-:W-:Y:S01]  /*0730*/  LEA.HI.X R13, R18, UR11, R19, 0x3, P0 ;  /* 0x0000000b120d7c11 */ /* 0x000fe200080f1c13 */
[----:B-----5:R-:W-:Y:S01]  /*0740*/  IMAD.WIDE R20, R21, UR9, R10 ;  /* 0x0000000915147c25 */ /* 0x020fe2000f8e020a */
[----:B------:R-:W-:Y:S02]  /*0750*/  LEA R16, P2, R22, UR10, 0x3 ;  /* 0x0000000a16107c11 */ /* 0x000fe4000f8418ff */
[----:B------:R-:W-:Y:S02]  /*0760*/  LEA.HI.X R15, R28, UR11, R29, 0x3, P1 ;  /* 0x0000000b1c0f7c11 */ /* 0x000fe400088f1c1d */
[----:B------:R-:W-:Y:S01]  /*0770*/  LEA R18, P0, R20, UR10, 0x3 ;  /* 0x0000000a14127c11 */ /* 0x000fe2000f8018ff */
[----:B------:R-:W2:Y:S01]  /*0780*/  LDG.E.64 R12, desc[UR4][R12.64] ;  /* 0x000000040c0c7981 */ /* 0x000ea2000c1e1b00 */
[----:B------:R-:W-:-:S02]  /*0790*/  LEA.HI.X R17, R22, UR11, R23, 0x3, P2 ;  /* 0x0000000b16117c11 */ /* 0x000fc400090f1c17 */
[----:B------:R-:W-:Y:S01]  /*07a0*/  LEA.HI.X R19, R20, UR11, R21, 0x3, P0 ;  /* 0x0000000b14137c11 */ /* 0x000fe200080f1c15 */
[----:B------:R-:W2:Y:S04]  /*07b0*/  LDG.E.64 R14, desc[UR4][R14.64] ;  /* 0x000000040e0e7981 */ /* 0x000ea8000c1e1b00 */
[----:B------:R-:W2:Y:S04]  /*07c0*/  LDG.E.64 R16, desc[UR4][R16.64] ;  /* 0x0000000410107981 */ /* 0x000ea8000c1e1b00 */
[----:B------:R-:W3:Y:S01]  /*07d0*/  LDG.E.64 R18, desc[UR4][R18.64] ;  /* 0x0000000412127981 */ /* 0x000ee2000c1e1b00 */
[----:B------:R-:W-:Y:S01]  /*07e0*/  VIADD R24, R24, 0x4 ;  /* 0x0000000418187836 */ /* 0x000fe20000000000 */
[----:B--2---:R-:W-:-:S02]  /*07f0*/  LOP3.LUT R21, R16, R12, R14, 0xfe, !PT ;  /* 0x0000000c10157212 */ /* 0x004fc400078efe0e */
[----:B------:R-:W-:Y:S02]  /*0800*/  LOP3.LUT R20, R17, R13, R15, 0xfe, !PT ;  /* 0x0000000d11147212 */ /* 0x000fe400078efe0f */
[----:B---3--:R-:W-:Y:S02]  /*0810*/  LOP3.LUT R26, R26, R21, R18, 0xfe, !PT ;  /* 0x000000151a1a7212 */ /* 0x008fe400078efe12 */
[----:B------:R-:W-:-:S07]  /*0820*/  LOP3.LUT R27, R27, R20, R19, 0xfe, !PT ;  /* 0x000000141b1b7212 */ /* 0x000fce00078efe13 */
.L_x_6:
[----:B------:R-:W-:Y:S05]  /*0830*/  BSYNC.RECONVERGENT B1 ;  /* 0x0000000000017941 */ /* 0x000fea0003800200 */
.L_x_5:
[----:B------:R-:W-:-:S13]  /*0840*/  LOP3.LUT P0, R12, R2, 0x3, RZ, 0xc0, !PT ;  /* 0x00000003020c7812 */ /* 0x000fda000780c0ff */
[----:B------:R-:W-:Y:S05]  /*0850*/  @!P0 BRA `(.L_x_1) ;  /* 0x00000000007c8947 */ /* 0x000fea0003800000 */
[----:B------:R-:W-:Y:S02]  /*0860*/  ISETP.NE.AND P1, PT, R12, 0x1, PT ;  /* 0x000000010c00780c */ /* 0x000fe40003f25270 */
[----:B------:R-:W-:-:S04]  /*0870*/  LOP3.LUT R12, R2, 0x1, RZ, 0xc0, !PT ;  /* 0x00000001020c7812 */ /* 0x000fc800078ec0ff */
[----:B------:R-:W-:-:S07]  /*0880*/  ISETP.NE.U32.AND P0, PT, R12, 0x1, PT ;  /* 0x000000010c00780c */ /* 0x000fce0003f05070 */
[----:B------:R-:W0:Y:S08]  /*0890*/  @P1 LDC.64 R14, c[0x0][0x388] ;  /* 0x0000e200ff0e1b82 */ /* 0x000e300000000a00 */
[----:B------:R-:W1:Y:S08]  /*08a0*/  @!P0 LDC.64 R12, c[0x0][0x388] ;  /* 0x0000e200ff0c8b82 */ /* 0x000e700000000a00 */
[----:B------:R-:W2:Y:S01]  /*08b0*/  @P1 LDC.64 R16, c[0x0][0x3a0] ;  /* 0x0000e800ff101b82 */ /* 0x000ea20000000a00 */
[----:B0-----:R-:W-:-:S07]  /*08c0*/  @P1 IMAD.WIDE R28, R24, 0x4, R14 ;  /* 0x00000004181c1825 */ /* 0x001fce00078e020e */
[----:B------:R-:W0:Y:S01]  /*08d0*/  @!P0 LDC R22, c[0x0][0x3b4] ;  /* 0x0000ed00ff168b82 */ /* 0x000e220000000800 */
[----:B------:R-:W-:Y:S01]  /*08e0*/  @P1 VIADD R24, R24, 0x2 ;  /* 0x0000000218181836 */ /* 0x000fe20000000000 */
[----:B------:R-:W3:Y:S03]  /*08f0*/  @P1 LDG.E R21, desc[UR4][R28.64] ;  /* 0x000000041c151981 */ /* 0x000ee6000c1e1900 */
[----:B-1----:R-:W-:Y:S01]  /*0900*/  @!P0 IMAD.WIDE R24, R24, 0x4, R12 ;  /* 0x0000000418188825 */ /* 0x002fe200078e020c */
[----:B------:R-:W4:Y:S02]  /*0910*/  @P1 LDG.E R14, desc[UR4][R28.64+0x4] ;  /* 0x000004041c0e1981 */ /* 0x000f24000c1e1900 */
[----:B------:R-:W3:Y:S02]  /*0920*/  @P1 LDC R15, c[0x0][0x3b4] ;  /* 0x0000ed00ff0f1b82 */ /* 0x000ee40000000800 */
[----:B------:R-:W0:Y:S06]  /*0930*/  @!P0 LDG.E R19, desc[UR4][R24.64] ;  /* 0x0000000418138981 */ /* 0x000e2c000c1e1900 */
[----:B------:R-:W1:Y:S01]  /*0940*/  @!P0 LDC.64 R12, c[0x0][0x3a0] ;  /* 0x0000e800ff0c8b82 */ /* 0x000e620000000a00 */
[----:B---3--:R-:W-:-:S04]  /*0950*/  @P1 IMAD.WIDE R20, R21, R15, R10 ;  /* 0x0000000f15141225 */ /* 0x008fc800078e020a */
[----:B----4-:R-:W-:Y:S01]  /*0960*/  @P1 IMAD.WIDE R14, R14, R15, R10 ;  /* 0x0000000f0e0e1225 */ /* 0x010fe200078e020a */
[----:B--2---:R-:W-:-:S03]  /*0970*/  @P1 LEA R18, P2, R20, R16, 0x3 ;  /* 0x0000001014121211 */ /* 0x004fc600078418ff */
[----:B0-----:R-:W-:Y:S01]  /*0980*/  @!P0 IMAD.WIDE R10, R19, R22, R10 ;  /* 0x00000016130a8225 */ /* 0x001fe200078e020a */
[----:B------:R-:W-:Y:S02]  /*0990*/  @P1 LEA R16, P3, R14, R16, 0x3 ;  /* 0x000000100e101211 */ /* 0x000fe400078618ff */
[-C--:B------:R-:W-:Y:S02]  /*09a0*/  @P1 LEA.HI.X R19, R20, R17.reuse, R21, 0x3, P2 ;  /* 0x0000001114131211 */ /* 0x080fe400010f1c15 */
[----:B------:R-:W-:Y:S02]  /*09b0*/  @P1 LEA.HI.X R17, R14, R17, R15, 0x3, P3 ;  /* 0x000000110e111211 */ /* 0x000fe400018f1c0f */
[C---:B-1----:R-:W-:Y:S02]  /*09c0*/  @!P0 LEA R12, P2, R10.reuse, R12, 0x3 ;  /* 0x0000000c0a0c8211 */ /* 0x042fe400078418ff */
[----:B------:R-:W2:Y:S02]  /*09d0*/  @P1 LDG.E.64 R18, desc[UR4][R18.64] ;  /* 0x0000000412121981 */ /* 0x000ea4000c1e1b00 */
[----:B------:R-:W-:-:S02]  /*09e0*/  @!P0 LEA.HI.X R13, R10, R13, R11, 0x3, P2 ;  /* 0x0000000d0a0d8211 */ /* 0x000fc400010f1c0b */
[----:B------:R-:W2:Y:S04]  /*09f0*/  @P1 LDG.E.64 R16, desc[UR4][R16.64] ;  /* 0x0000000410101981 */ /* 0x000ea8000c1e1b00 */
[----:B------:R-:W3:Y:S01]  /*0a00*/  @!P0 LDG.E.64 R12, desc[UR4][R12.64] ;  /* 0x000000040c0c8981 */ /* 0x000ee2000c1e1b00 */
[----:B--2---:R-:W-:Y:S02]  /*0a10*/  @P1 LOP3.LUT R26, R26, R18, R16, 0xfe, !PT ;  /* 0x000000121a1a1212 */ /* 0x004fe400078efe10 */
[----:B------:R-:W-:Y:S02]  /*0a20*/  @P1 LOP3.LUT R27, R27, R19, R17, 0xfe, !PT ;  /* 0x000000131b1b1212 */ /* 0x000fe400078efe11 */
[----:B---3--:R-:W-:Y:S02]  /*0a30*/  @!P0 LOP3.LUT R26, R12, R26, RZ, 0xfc, !PT ;  /* 0x0000001a0c1a8212 */ /* 0x008fe400078efcff */
[----:B------:R-:W-:-:S07]  /*0a40*/  @!P0 LOP3.LUT R27, R13, R27, RZ, 0xfc, !PT ;  /* 0x0000001b0d1b8212 */ /* 0x000fce00078efcff */
.L_x_1:
[----:B01----:R-:W-:Y:S05]  /*0a50*/  BSYNC.RECONVERGENT B0 ;  /* 0x0000000000007941 */ /* 0x003fea0003800200 */
.L_x_0:
[----:B------:R-:W0:Y:S01]  /*0a60*/  LDCU.128 UR8, c[0x0][0x390] ;  /* 0x00007200ff0877ac */ /* 0x000e220008000c00 */
[----:B------:R-:W-:Y:S01]  /*0a70*/  IADD3 R10, P0, PT, R8, R4, RZ ;  /* 0x00000004080a7210 */ /* 0x000fe20007f1e0ff */
[----:B------:R-:W1:Y:S04]  /*0a80*/  LDCU UR6, c[0x0][0x3b4] ;  /* 0x00007680ff0677ac */ /* 0x000e680008000800 */
[----:B------:R-:W-:Y:S02]  /*0a90*/  IMAD.SHL.U32 R12, R10, 0x8, RZ ;  /* 0x000000080a0c7824 */ /* 0x000fe400078e00ff */
[----:B------:R-:W-:-:S05]  /*0aa0*/  IMAD.X R11, RZ, RZ, R9, P0 ;  /* 0x000000ffff0b7224 */ /* 0x000fca00000e0609 */
[----:B------:R-:W-:Y:S02]  /*0ab0*/  SHF.L.U64.HI R10, R10, 0x3, R11 ;  /* 0x000000030a0a7819 */ /* 0x000fe4000001020b */
[C---:B0-----:R-:W-:Y:S02]  /*0ac0*/  IADD3 R14, P0, PT, R12.reuse, UR8, RZ ;  /* 0x000000080c0e7c10 */ /* 0x041fe4000ff1e0ff */
[----:B------:R-:W-:Y:S02]  /*0ad0*/  IADD3 R12, P1, PT, R12, UR10, RZ ;  /* 0x0000000a0c0c7c10 */ /* 0x000fe4000ff3e0ff */
[C---:B------:R-:W-:Y:S02]  /*0ae0*/  IADD3.X R15, PT, PT, R10.reuse, UR9, RZ, P0, !PT ;  /* 0x000000090a0f7c10 */ /* 0x040fe400087fe4ff */
[----:B------:R-:W-:-:S03]  /*0af0*/  IADD3.X R13, PT, PT, R10, UR11, RZ, P1, !PT ;  /* 0x0000000b0a0d7c10 */ /* 0x000fc60008ffe4ff */
[----:B------:R-:W2:Y:S04]  /*0b00*/  LDG.E.64 R10, desc[UR4][R14.64] ;  /* 0x000000040e0a7981 */ /* 0x000ea8000c1e1b00 */
[----:B------:R-:W2:Y:S02]  /*0b10*/  LDG.E.64 R12, desc[UR4][R12.64] ;  /* 0x000000040c0c7981 */ /* 0x000ea4000c1e1b00 */
[----:B--2---:R-:W-:Y:S02]  /*0b20*/  LOP3.LUT R26, R10, R26, R12, 0xf4, !PT ;  /* 0x0000001a0a1a7212 */ /* 0x004fe400078ef40c */
[----:B------:R-:W-:Y:S01]  /*0b30*/  LOP3.LUT R27, R11, R27, R13, 0xf4, !PT ;  /* 0x0000001b0b1b7212 */ /* 0x000fe200078ef40d */
[----:B------:R-:W-:-:S04]  /*0b40*/  IMAD.WIDE.U32 R10, R4, 0x8, R6 ;  /* 0x00000008040a7825 */ /* 0x000fc800078e0006 */
[----:B------:R-:W-:Y:S01]  /*0b50*/  VIADD R4, R4, 0x1 ;  /* 0x0000000104047836 */ /* 0x000fe20000000000 */
[----:B------:R0:W-:Y:S04]  /*0b60*/  STG.E.64 desc[UR4][R10.64], R26 ;  /* 0x0000001a0a007986 */ /* 0x0001e8000c101b04 */
[----:B-1----:R-:W-:-:S13]  /*0b70*/  ISETP.NE.AND P0, PT, R4, UR6, PT ;  /* 0x0000000604007c0c */ /* 0x002fda000bf05270 */
[----:B0-----:R-:W-:Y:S05]  /*0b80*/  @P0 BRA `(.L_x_7) ;  /* 0xfffffff400780947 */ /* 0x001fea000383ffff */
[----:B------:R-:W0:Y:S01]  /*0b90*/  LDCU.64 UR6, c[0x0][0x3a0] ;  /* 0x00007400ff0677ac */ /* 0x000e220008000a00 */
[----:B------:R-:W2:Y:S01]  /*0ba0*/  LDG.E.64 R2, desc[UR4][R6.64] ;  /* 0x0000000406027981 */ /* 0x000ea2000c1e1b00 */
[----:B------:R-:W1:Y:S01]  /*0bb0*/  LDCU.64 UR8, c[0x0][0x3a0] ;  /* 0x00007400ff0877ac */ /* 0x000e620008000a00 */
[C---:B0-----:R-:W-:Y:S01]  /*0bc0*/  LEA R4, P0, R8.reuse, UR6, 0x3 ;  /* 0x0000000608047c11 */ /* 0x041fe2000f8018ff */
[----:B------:R-:W0:Y:S03]  /*0bd0*/  LDCU UR6, c[0x0][0x3b4] ;  /* 0x00007680ff0677ac */ /* 0x000e260008000800 */
[----:B------:R-:W-:-:S06]  /*0be0*/  LEA.HI.X R5, R8, UR7, R9, 0x3, P0 ;  /* 0x0000000708057c11 */ /* 0x000fcc00080f1c09 */
[----:B------:R-:W2:Y:S01]  /*0bf0*/  LDG.E.64 R4, desc[UR4][R4.64] ;  /* 0x0000000404047981 */ /* 0x000ea2000c1e1b00 */
[----:B------:R-:W-:Y:S01]  /*0c00*/  BSSY.RECONVERGENT B0, `(.L_x_8) ;  /* 0x0000012000007945 */ /* 0x000fe20003800200 */
[----:B--2---:R-:W-:-:S04]  /*0c10*/  ISETP.NE.U32.AND P0, PT, R2, R4, PT ;  /* 0x000000040200720c */ /* 0x004fc80003f05070 */
[----:B------:R-:W-:-:S13]  /*0c20*/  ISETP.NE.AND.EX P0, PT, R3, R5, PT, P0 ;  /* 0x000000050300720c */ /* 0x000fda0003f05300 */
[----:B01----:R-:W-:Y:S05]  /*0c30*/  @P0 BRA `(.L_x_9) ;  /* 0x0000000000380947 */ /* 0x003fea0003800000 */
[----:B------:R-:W-:-:S07]  /*0c40*/  IMAD.MOV.U32 R11, RZ, RZ, RZ ;  /* 0x000000ffff0b7224 */ /* 0x000fce00078e00ff */
.L_x_10:
[----:B------:R-:W-:-:S05]  /*0c50*/  VIADD R11, R11, 0x1 ;  /* 0x000000010b0b7836 */ /* 0x000fca0000000000 */
[----:B------:R-:W-:-:S13]  /*0c60*/  ISETP.NE.AND P0, PT, R11, UR6, PT ;  /* 0x000000060b007c0c */ /* 0x000fda000bf05270 */
[----:B------:R-:W-:Y:S05]  /*0c70*/  @!P0 EXIT ;  /* 0x000000000000894d */ /* 0x000fea0003800000 */
[----:B------:R-:W-:Y:S01]  /*0c80*/  IADD3 R0, P0, PT, R8, R11, RZ ;  /* 0x0000000b08007210 */ /* 0x000fe20007f1e0ff */
[----:B------:R-:W-:-:S04]  /*0c90*/  IMAD.WIDE.U32 R2, R11, 0x8, R6 ;  /* 0x000000080b027825 */ /* 0x000fc800078e0006 */
[----:B------:R-:W-:Y:S01]  /*0ca0*/  IMAD.X R5, RZ, RZ, R9, P0 ;  /* 0x000000ffff057224 */ /* 0x000fe200000e0609 */
[C---:B------:R-:W-:Y:S01]  /*0cb0*/  LEA R4, P0, R0.reuse, UR8, 0x3 ;  /* 0x0000000800047c11 */ /* 0x040fe2000f8018ff */
[----:B------:R-:W2:Y:S03]  /*0cc0*/  LDG.E.64 R2, desc[UR4][R2.64] ;  /* 0x0000000402027981 */ /* 0x000ea6000c1e1b00 */
[----:B------:R-:W-:-:S06]  /*0cd0*/  LEA.HI.X R5, R0, UR9, R5, 0x3, P0 ;  /* 0x0000000900057c11 */ /* 0x000fcc00080f1c05 */
[----:B------:R-:W2:Y:S02]  /*0ce0*/  LDG.E.64 R4, desc[UR4][R4.64] ;  /* 0x0000000404047981 */ /* 0x000ea4000c1e1b00 */
[----:B--2---:R-:W-:-:S04]  /*0cf0*/  ISETP.NE.U32.AND P0, PT, R2, R4, PT ;  /* 0x000000040200720c */ /* 0x004fc80003f05070 */
[----:B------:R-:W-:-:S13]  /*0d00*/  ISETP.NE.AND.EX P0, PT, R3, R5, PT, P0 ;  /* 0x000000050300720c */ /* 0x000fda0003f05300 */
[----:B------:R-:W-:Y:S05]  /*0d10*/  @!P0 BRA `(.L_x_10) ;  /* 0xfffffffc00cc8947 */ /* 0x000fea000383ffff */
.L_x_9:
[----:B------:R-:W-:Y:S05]  /*0d20*/  BSYNC.RECONVERGENT B0 ;  /* 0x0000000000007941 */ /* 0x000fea0003800200 */
.L_x_8:
[----:B------:R-:W0:Y:S01]  /*0d30*/  LDC.64 R2, c[0x0][0x3b8] ;  /* 0x0000ee00ff027b82 */ /* 0x000e220000000a00 */
[----:B------:R-:W-:-:S05]  /*0d40*/  IMAD.MOV.U32 R5, RZ, RZ, 0x1 ;  /* 0x00000001ff057424 */ /* 0x000fca00078e00ff */
[----:B0-----:R-:W-:Y:S01]  /*0d50*/  STG.E desc[UR4][R2.64], R5 ;  /* 0x0000000502007986 */ /* 0x001fe2000c101904 */
[----:B------:R-:W-:Y:S05]  /*0d60*/  EXIT ;  /* 0x000000000000794d */ /* 0x000fea0003800000 */
.L_x_11:
[----:B------:R-:W-:-:S00]  /*0d70*/  BRA `(.L_x_11) ;  /* 0xfffffffc00fc7947 */ /* 0x000fc0000383ffff */
[----:B------:R-:W-:-:S00]  /*0d80*/  NOP ;  /* 0x0000000000007918 */ /* 0x000fc00000000000 */
[----:B------:R-:W-:-:S00]  /*0d90*/  NOP ;  /* 0x0000000000007918 */ /* 0x000fc00000000000 */
[----:B------:R-:W-:-:S00]  /*0da0*/  NOP ;  /* 0x0000000000007918 */ /* 0x000fc00000000000 */
[----:B------:R-:W-:-:S00]  /*0db0*/  NOP ;  /* 0x0000000000007918 */ /* 0x000fc00000000000 */
[----:B------:R-:W-:-:S00]  /*0dc0*/  NOP ;  /* 0x0000000000007918 */ /* 0x000fc00000000000 */
[----:B------:R-:W-:-:S00]  /*0dd0*/  NOP ;  /* 0x0000000000007918 */ /* 0x000fc00000000000 */
[----:B------:R-:W-:-:S00]  /*0de0*/  NOP ;  /* 0x0000000000007918 */ /* 0x000fc00000000000 */
[----:B------:R-:W-:-:S00]  /*0df0*/  NOP ;  /* 0x0000000000007918 */ /* 0x000fc00000000000 */
.L_x_12:


//--------------------- .nv.shared.reserved.0     --------------------------
	.section	.nv.shared.reserved.0,"aw",@nobits
	.weak		__nv_reservedSMEM_offset_0_alias
	.size		__nv_reservedSMEM_offset_0_alias, 0, 64
	.other		__nv_reservedSMEM_offset_0_alias,@"STO_CUDA_RESERVED_SHARED STV_DEFAULT"
__nv_reservedSMEM_offset_0_alias:
	.zero		0
	.zero		64


//--------------------- .nv.constant0._Z13dataflow_stepPKiS0_PKyS2_S2_PyiiPi --------------------------
	.section	.nv.constant0._Z13dataflow_stepPKiS0_PKyS2_S2_PyiiPi,"a",@progbits
	.sectionflags	@""
	.align	4
.nv.constant0._Z13dataflow_stepPKiS0_PKyS2_S2_PyiiPi:
	.zero		960


//--------------------- SYMBOLS --------------------------

	.type		.nv.reservedSmem.offset0,@object
	.size		.nv.reservedSmem.offset0,0x4
